	.headerflags	@"EF_CUDA_TEXMODE_UNIFIED EF_CUDA_64BIT_ADDRESS EF_CUDA_ACCELERATORS EF_CUDA_SM90 EF_CUDA_VIRTUAL_SM(EF_CUDA_SM90)"
	.elftype	@"ET_EXEC"


//--------------------- .nv.info                  --------------------------
	.section	.nv.info,"",@"SHT_CUDA_INFO"
	.align	4


	//----- nvinfo : EIATTR_REGCOUNT
	.align		4
        /*0000*/ 	.byte	0x04, 0x2f
        /*0002*/ 	.short	(.L_3 - .L_2)
	.align		4
.L_2:
        /*0004*/ 	.word	index@(triton_poi_fused__native_batch_norm_legit_no_training_8)
        /*0008*/ 	.word	0x00000022


	//----- nvinfo : EIATTR_MIN_STACK_SIZE
	.align		4
.L_3:
        /*000c*/ 	.byte	0x04, 0x12
        /*000e*/ 	.short	(.L_5 - .L_4)
	.align		4
.L_4:
        /*0010*/ 	.word	index@(triton_poi_fused__native_batch_norm_legit_no_training_8)
        /*0014*/ 	.word	0x00000000


	//----- nvinfo : EIATTR_FRAME_SIZE
	.align		4
.L_5:
        /*0018*/ 	.byte	0x04, 0x11
        /*001a*/ 	.short	(.L_7 - .L_6)
	.align		4
.L_6:
        /*001c*/ 	.word	index@(triton_poi_fused__native_batch_norm_legit_no_training_8)
        /*0020*/ 	.word	0x00000000


	//----- nvinfo : EIATTR_MIN_STACK_SIZE
	.align		4
.L_7:
        /*0024*/ 	.byte	0x04, 0x12
        /*0026*/ 	.short	(.L_9 - .L_8)
	.align		4
.L_8:
        /*0028*/ 	.word	index@(triton_poi_fused__native_batch_norm_legit_no_training_8)
        /*002c*/ 	.word	0x00000000
.L_9:


//--------------------- .nv.info.triton_poi_fused__native_batch_norm_legit_no_training_8 --------------------------
	.section	.nv.info.triton_poi_fused__native_batch_norm_legit_no_training_8,"",@"SHT_CUDA_INFO"
	.sectionflags	@""
	.align	4


	//----- nvinfo : EIATTR_CUDA_API_VERSION
	.align		4
        /*0000*/ 	.byte	0x04, 0x37
        /*0002*/ 	.short	(.L_11 - .L_10)
.L_10:
        /*0004*/ 	.word	0x0000007c


	//----- nvinfo : EIATTR_KPARAM_INFO
	.align		4
.L_11:
        /*0008*/ 	.byte	0x04, 0x17
        /*000a*/ 	.short	(.L_13 - .L_12)
.L_12:
        /*000c*/ 	.word	0x00000000
        /*0010*/ 	.short	0x0007
        /*0012*/ 	.short	0x0034
        /*0014*/ 	.byte	0x00, 0xf0, 0x11, 0x00


	//----- nvinfo : EIATTR_KPARAM_INFO
	.align		4
.L_13:
        /*0018*/ 	.byte	0x04, 0x17
        /*001a*/ 	.short	(.L_15 - .L_14)
.L_14:
        /*001c*/ 	.word	0x00000000
        /*0020*/ 	.short	0x0006
        /*0022*/ 	.short	0x0030
        /*0024*/ 	.byte	0x00, 0xf0, 0x11, 0x00


	//----- nvinfo : EIATTR_KPARAM_INFO
	.align		4
.L_15:
        /*0028*/ 	.byte	0x04, 0x17
        /*002a*/ 	.short	(.L_17 - .L_16)
.L_16:
        /*002c*/ 	.word	0x00000000
        /*0030*/ 	.short	0x0005
        /*0032*/ 	.short	0x0028
        /*0034*/ 	.byte	0x00, 0xf4, 0x21, 0x00


	//----- nvinfo : EIATTR_KPARAM_INFO
	.align		4
.L_17:
        /*0038*/ 	.byte	0x04, 0x17
        /*003a*/ 	.short	(.L_19 - .L_18)
.L_18:
        /*003c*/ 	.word	0x00000000
        /*0040*/ 	.short	0x0004
        /*0042*/ 	.short	0x0020
        /*0044*/ 	.byte	0x00, 0xf4, 0x21, 0x00


	//----- nvinfo : EIATTR_KPARAM_INFO
	.align		4
.L_19:
        /*0048*/ 	.byte	0x04, 0x17
        /*004a*/ 	.short	(.L_21 - .L_20)
.L_20:
        /*004c*/ 	.word	0x00000000
        /*0050*/ 	.short	0x0003
        /*0052*/ 	.short	0x0018
        /*0054*/ 	.byte	0x00, 0xf4, 0x21, 0x00


	//----- nvinfo : EIATTR_KPARAM_INFO
	.align		4
.L_21:
        /*0058*/ 	.byte	0x04, 0x17
        /*005a*/ 	.short	(.L_23 - .L_22)
.L_22:
        /*005c*/ 	.word	0x00000000
        /*0060*/ 	.short	0x0002
        /*0062*/ 	.short	0x0010
        /*0064*/ 	.byte	0x00, 0xf4, 0x21, 0x00


	//----- nvinfo : EIATTR_KPARAM_INFO
	.align		4
.L_23:
        /*0068*/ 	.byte	0x04, 0x17
        /*006a*/ 	.short	(.L_25 - .L_24)
.L_24:
        /*006c*/ 	.word	0x00000000
        /*0070*/ 	.short	0x0001
        /*0072*/ 	.short	0x0008
        /*0074*/ 	.byte	0x00, 0xf4, 0x21, 0x00


	//----- nvinfo : EIATTR_KPARAM_INFO
	.align		4
.L_25:
        /*0078*/ 	.byte	0x04, 0x17
        /*007a*/ 	.short	(.L_27 - .L_26)
.L_26:
        /*007c*/ 	.word	0x00000000
        /*0080*/ 	.short	0x0000
        /*0082*/ 	.short	0x0000
        /*0084*/ 	.byte	0x00, 0xf4, 0x21, 0x00


	//----- nvinfo : EIATTR_SPARSE_MMA_MASK
	.align		4
.L_27:
        /*0088*/ 	.byte	0x03, 0x50
        /*008a*/ 	.short	0x0000


	//----- nvinfo : EIATTR_MAXREG_COUNT
	.align		4
        /*008c*/ 	.byte	0x03, 0x1b
        /*008e*/ 	.short	0x00ff


	//----- nvinfo : EIATTR_EXIT_INSTR_OFFSETS
	.align		4
        /*0090*/ 	.byte	0x04, 0x1c
        /*0092*/ 	.short	(.L_29 - .L_28)


	//   ....[0]....
.L_28:
        /*0094*/ 	.word	0x00000fe0


	//   ....[1]....
        /*0098*/ 	.word	0x00001060


	//----- nvinfo : EIATTR_REQNTID
	.align		4
.L_29:
        /*009c*/ 	.byte	0x04, 0x10
        /*009e*/ 	.short	(.L_31 - .L_30)
.L_30:
        /*00a0*/ 	.word	0x00000100
        /*00a4*/ 	.word	0x00000001
        /*00a8*/ 	.word	0x00000001


	//----- nvinfo : EIATTR_CBANK_PARAM_SIZE
	.align		4
.L_31:
        /*00ac*/ 	.byte	0x03, 0x19
        /*00ae*/ 	.short	0x0038


	//----- nvinfo : EIATTR_PARAM_CBANK
	.align		4
        /*00b0*/ 	.byte	0x04, 0x0a
        /*00b2*/ 	.short	(.L_33 - .L_32)
	.align		4
.L_32:
        /*00b4*/ 	.word	index@(.nv.constant0.triton_poi_fused__native_batch_norm_legit_no_training_8)
        /*00b8*/ 	.short	0x0210
        /*00ba*/ 	.short	0x0038


	//----- nvinfo : EIATTR_SW_WAR
	.align		4
.L_33:
        /*00bc*/ 	.byte	0x04, 0x36
        /*00be*/ 	.short	(.L_35 - .L_34)
.L_34:
        /*00c0*/ 	.word	0x00000008
.L_35:


//--------------------- .nv.callgraph             --------------------------
	.section	.nv.callgraph,"",@"SHT_CUDA_CALLGRAPH"
	.align	4
	.sectionentsize	8
	.align		4
        /*0000*/ 	.word	0x00000000
	.align		4
        /*0004*/ 	.word	0xffffffff
	.align		4
        /*0008*/ 	.word	0x00000000
	.align		4
        /*000c*/ 	.word	0xfffffffe
	.align		4
        /*0010*/ 	.word	0x00000000
	.align		4
        /*0014*/ 	.word	0xfffffffd
	.align		4
        /*0018*/ 	.word	0x00000000
	.align		4
        /*001c*/ 	.word	0xfffffffc


//--------------------- .nv.constant4             --------------------------
	.section	.nv.constant4,"a",@progbits
	.align	8
	.align		8
.nv.constant4:
        /*0000*/ 	.dword	_$_str
	.align		8
        /*0008*/ 	.dword	_$_str_$_2


//--------------------- .text.triton_poi_fused__native_batch_norm_legit_no_training_8 --------------------------
	.section	.text.triton_poi_fused__native_batch_norm_legit_no_training_8,"ax",@progbits
	.sectionflags	@"SHF_BARRIERS=1"
	.align	128
        .global         triton_poi_fused__native_batch_norm_legit_no_training_8
        .type           triton_poi_fused__native_batch_norm_legit_no_training_8,@function
        .size           triton_poi_fused__native_batch_norm_legit_no_training_8,(.L_x_1 - triton_poi_fused__native_batch_norm_legit_no_training_8)
        .other          triton_poi_fused__native_batch_norm_legit_no_training_8,@"STO_CUDA_ENTRY STV_DEFAULT"
triton_poi_fused__native_batch_norm_legit_no_training_8:
.text.triton_poi_fused__native_batch_norm_legit_no_training_8:
[----:B------:R-:W0:Y:S01]  /*0000*/  LDC R1, c[0x0][0x28] ;  /* 0x00000a00ff017b82 */ /* 0x000e220000000800 */
[----:B------:R-:W1:Y:S07]  /*0010*/  S2R R24, SR_CTAID.Y ;  /* 0x0000000000187919 */ /* 0x000e6e0000002600 */
[----:B------:R-:W2:Y:S01]  /*0020*/  LDC.64 R28, c[0x0][0x210] ;  /* 0x00008400ff1c7b82 */ /* 0x000ea20000000a00 */
[----:B------:R-:W-:Y:S02]  /*0030*/  CS2R R4, SRZ ;  /* 0x0000000000047805 */ /* 0x000fe4000001ff00 */
[----:B------:R-:W-:Y:S01]  /*0040*/  CS2R R6, SRZ ;  /* 0x0000000000067805 */ /* 0x000fe2000001ff00 */
[----:B------:R-:W3:Y:S01]  /*0050*/  S2R R2, SR_TID.X ;  /* 0x0000000000027919 */ /* 0x000ee20000002100 */
[----:B------:R-:W-:Y:S01]  /*0060*/  CS2R R8, SRZ ;  /* 0x0000000000087805 */ /* 0x000fe2000001ff00 */
[----:B------:R-:W-:Y:S01]  /*0070*/  ULDC.64 UR6, c[0x0][0x208] ;  /* 0x0000820000067ab9 */ /* 0x000fe20000000a00 */
[----:B------:R-:W4:Y:S01]  /*0080*/  S2R R11, SR_CTAID.X ;  /* 0x00000000000b7919 */ /* 0x000f220000002500 */
[----:B------:R-:W5:Y:S01]  /*0090*/  LDC.64 R26, c[0x0][0x218] ;  /* 0x00008600ff1a7b82 */ /* 0x000f620000000a00 */
[----:B-1----:R-:W-:-:S02]  /*00a0*/  IMAD.SHL.U32 R24, R24, 0x40, RZ ;  /* 0x0000004018187824 */ /* 0x002fc400078e00ff */
[----:B---3--:R-:W-:Y:S01]  /*00b0*/  IMAD.SHL.U32 R3, R2, 0x4, RZ ;  /* 0x0000000402037824 */ /* 0x008fe200078e00ff */
[----:B------:R-:W-:-:S04]  /*00c0*/  SHF.R.U32.HI R14, RZ, 0x4, R2 ;  /* 0x00000004ff0e7819 */ /* 0x000fc80000011602 */
[----:B------:R-:W-:Y:S02]  /*00d0*/  LOP3.LUT R0, R24, 0x3c, R3, 0xf8, !PT ;  /* 0x0000003c18007812 */ /* 0x000fe400078ef803 */
[----:B------:R-:W-:Y:S02]  /*00e0*/  SGXT.U32 R14, R14, 0x4 ;  /* 0x000000040e0e781a */ /* 0x000fe40000000000 */
[----:B------:R-:W-:Y:S02]  /*00f0*/  SHF.R.S32.HI R3, RZ, 0x1f, R0 ;  /* 0x0000001fff037819 */ /* 0x000fe40000011400 */
[----:B------:R-:W-:Y:S02]  /*0100*/  ISETP.GE.AND P0, PT, R0, 0x200, PT ;  /* 0x000002000000780c */ /* 0x000fe40003f06270 */
[----:B------:R-:W-:Y:S02]  /*0110*/  LEA.HI R10, R3, R0, RZ, 0x7 ;  /* 0x00000000030a7211 */ /* 0x000fe400078f38ff */
[----:B----4-:R-:W-:-:S02]  /*0120*/  SHF.L.U32 R3, R11, 0x6, RZ ;  /* 0x000000060b037819 */ /* 0x010fc400000006ff */
[C---:B------:R-:W-:Y:S01]  /*0130*/  LOP3.LUT R21, R10.reuse, 0xffffff80, RZ, 0xc0, !PT ;  /* 0xffffff800a157812 */ /* 0x040fe200078ec0ff */
[----:B------:R-:W-:Y:S01]  /*0140*/  IMAD.SHL.U32 R10, R10, 0x40, RZ ;  /* 0x000000400a0a7824 */ /* 0x000fe200078e00ff */
[----:B------:R-:W-:Y:S02]  /*0150*/  LOP3.LUT R11, R3, R14, RZ, 0xfc, !PT ;  /* 0x0000000e030b7212 */ /* 0x000fe400078efcff */
[----:B------:R-:W-:Y:S02]  /*0160*/  IADD3 R21, R0, -R21, RZ ;  /* 0x8000001500157210 */ /* 0x000fe40007ffe0ff */
[----:B------:R-:W-:Y:S02]  /*0170*/  LOP3.LUT R12, R10, 0xffffe000, RZ, 0xc0, !PT ;  /* 0xffffe0000a0c7812 */ /* 0x000fe400078ec0ff */
[----:B------:R-:W-:Y:S02]  /*0180*/  LOP3.LUT R13, R3, 0x10, R14, 0xfe, !PT ;  /* 0x00000010030d7812 */ /* 0x000fe400078efe0e */
[----:B------:R-:W-:Y:S01]  /*0190*/  ISETP.LT.AND P1, PT, R11, 0x40, !P0 ;  /* 0x000000400b00780c */ /* 0x000fe20004721270 */
[----:B------:R-:W-:Y:S01]  /*01a0*/  IMAD.IADD R12, R21, 0x1, R12 ;  /* 0x00000001150c7824 */ /* 0x000fe200078e020c */
[----:B------:R-:W-:-:S02]  /*01b0*/  ISETP.LT.AND P2, PT, R13, 0x40, !P0 ;  /* 0x000000400d00780c */ /* 0x000fc40004741270 */
[----:B------:R-:W-:Y:S01]  /*01c0*/  LOP3.LUT R15, R3, 0x20, R14, 0xfe, !PT ;  /* 0x00000020030f7812 */ /* 0x000fe200078efe0e */
[----:B------:R-:W-:Y:S01]  /*01d0*/  IMAD R23, R13, 0x80, R12 ;  /* 0x000000800d177824 */ /* 0x000fe200078e020c */
[-C--:B------:R-:W-:Y:S02]  /*01e0*/  LEA R19, R11, R12.reuse, 0x7 ;  /* 0x0000000c0b137211 */ /* 0x080fe400078e38ff */
[----:B------:R-:W-:Y:S02]  /*01f0*/  CS2R R10, SRZ ;  /* 0x00000000000a7805 */ /* 0x000fe4000001ff00 */
[----:B------:R-:W-:Y:S01]  /*0200*/  LOP3.LUT R13, R3, 0x30, R14, 0xfe, !PT ;  /* 0x00000030030d7812 */ /* 0x000fe200078efe0e */
[--C-:B--2---:R-:W-:Y:S01]  /*0210*/  IMAD.WIDE R22, R23, 0x4, R28.reuse ;  /* 0x0000000417167825 */ /* 0x104fe200078e021c */
[----:B------:R-:W-:Y:S02]  /*0220*/  ISETP.LT.AND P3, PT, R15, 0x40, !P0 ;  /* 0x000000400f00780c */ /* 0x000fe40004761270 */
[----:B------:R-:W-:Y:S01]  /*0230*/  ISETP.LT.AND P4, PT, R13, 0x40, !P0 ;  /* 0x000000400d00780c */ /* 0x000fe20004781270 */
[----:B------:R-:W-:Y:S01]  /*0240*/  IMAD.WIDE R18, R19, 0x4, R28 ;  /* 0x0000000413127825 */ /* 0x000fe200078e021c */
[----:B------:R-:W-:Y:S01]  /*0250*/  LEA R31, R15, R12, 0x7 ;  /* 0x0000000c0f1f7211 */ /* 0x000fe200078e38ff */
[----:B------:R1:W2:Y:S02]  /*0260*/  @P2 LDG.E.EL.128 R8, desc[UR6][R22.64] ;  /* 0x0000000616082981 */ /* 0x0002a4000c2e1d00 */
[----:B------:R-:W-:-:S02]  /*0270*/  IMAD R17, R13, 0x80, R12 ;  /* 0x000000800d117824 */ /* 0x000fc400078e020c */
[--C-:B------:R-:W-:Y:S01]  /*0280*/  IMAD.WIDE R30, R31, 0x4, R28.reuse ;  /* 0x000000041f1e7825 */ /* 0x100fe200078e021c */
[----:B------:R3:W4:Y:S01]  /*0290*/  @P1 LDG.E.EL.128 R4, desc[UR6][R18.64] ;  /* 0x0000000612041981 */ /* 0x000722000c2e1d00 */
[----:B------:R-:W-:Y:S02]  /*02a0*/  CS2R R12, SRZ ;  /* 0x00000000000c7805 */ /* 0x000fe4000001ff00 */
[----:B------:R-:W-:Y:S01]  /*02b0*/  CS2R R14, SRZ ;  /* 0x00000000000e7805 */ /* 0x000fe2000001ff00 */
[----:B------:R-:W-:Y:S01]  /*02c0*/  IMAD.WIDE R28, R17, 0x4, R28 ;  /* 0x00000004111c7825 */ /* 0x000fe200078e021c */
[----:B------:R-:W-:Y:S02]  /*02d0*/  CS2R R16, SRZ ;  /* 0x0000000000107805 */ /* 0x000fe4000001ff00 */
[----:B-1----:R-:W-:Y:S01]  /*02e0*/  CS2R R22, SRZ ;  /* 0x0000000000167805 */ /* 0x002fe2000001ff00 */
[----:B-----5:R-:W-:Y:S01]  /*02f0*/  IMAD.WIDE R26, R21, 0x4, R26 ;  /* 0x00000004151a7825 */ /* 0x020fe200078e021a */
[----:B------:R-:W-:Y:S01]  /*0300*/  CS2R R20, SRZ ;  /* 0x0000000000147805 */ /* 0x000fe2000001ff00 */
[----:B------:R-:W5:Y:S01]  /*0310*/  @P3 LDG.E.EL.128 R12, desc[UR6][R30.64] ;  /* 0x000000061e0c3981 */ /* 0x000f62000c2e1d00 */
[----:B---3--:R-:W-:-:S04]  /*0320*/  CS2R R18, SRZ ;  /* 0x0000000000127805 */ /* 0x008fc8000001ff00 */
[----:B------:R-:W2:Y:S04]  /*0330*/  @!P0 LDG.E.EL.128 R20, desc[UR6][R26.64] ;  /* 0x000000061a148981 */ /* 0x000ea8000c2e1d00 */
[----:B------:R1:W3:Y:S01]  /*0340*/  @P4 LDG.E.EL.128 R16, desc[UR6][R28.64] ;  /* 0x000000061c104981 */ /* 0x0002e2000c2e1d00 */
[----:B------:R-:W-:Y:S01]  /*0350*/  SHF.R.S32.HI R25, RZ, 0x1f, R0 ;  /* 0x0000001fff197819 */ /* 0x000fe20000011400 */
[----:B-1----:R-:W1:Y:S03]  /*0360*/  LDC.64 R28, c[0x0][0x220] ;  /* 0x00008800ff1c7b82 */ /* 0x002e660000000a00 */
[----:B------:R-:W-:Y:S02]  /*0370*/  LEA.HI R25, R25, R0, RZ, 0x7 ;  /* 0x0000000019197211 */ /* 0x000fe400078f38ff */
[----:B------:R-:W-:-:S02]  /*0380*/  SHF.L.U32 R0, R2, 0x2, RZ ;  /* 0x0000000202007819 */ /* 0x000fc400000006ff */
[----:B------:R-:W-:Y:S02]  /*0390*/  LOP3.LUT R30, R25, 0xffffff80, RZ, 0xc0, !PT ;  /* 0xffffff80191e7812 */ /* 0x000fe400078ec0ff */
[----:B------:R-:W-:Y:S02]  /*03a0*/  LOP3.LUT R25, R24, 0x3c, R0, 0xf8, !PT ;  /* 0x0000003c18197812 */ /* 0x000fe400078ef800 */
[----:B------:R-:W-:-:S03]  /*03b0*/  LOP3.LUT R0, R3, 0x3c, R0, 0xf8, !PT ;  /* 0x0000003c03007812 */ /* 0x000fc600078ef800 */
[----:B------:R-:W-:-:S04]  /*03c0*/  IMAD.IADD R3, R25, 0x1, -R30 ;  /* 0x0000000119037824 */ /* 0x000fc800078e0a1e */
[----:B-1----:R-:W-:-:S04]  /*03d0*/  IMAD.WIDE R28, R3, 0x4, R28 ;  /* 0x00000004031c7825 */ /* 0x002fc800078e021c */
[C---:B--2---:R-:W-:Y:S01]  /*03e0*/  FADD R11, -R23.reuse, R11 ;  /* 0x0000000b170b7221 */ /* 0x044fe20000000100 */
[C---:B-----5:R-:W-:Y:S01]  /*03f0*/  FADD R15, -R23.reuse, R15 ;  /* 0x0000000f170f7221 */ /* 0x060fe20000000100 */
[C---:B------:R-:W-:Y:S01]  /*0400*/  FADD R10, -R22.reuse, R10 ;  /* 0x0000000a160a7221 */ /* 0x040fe20000000100 */
[C---:B------:R-:W-:Y:S01]  /*0410*/  FADD R14, -R22.reuse, R14 ;  /* 0x0000000e160e7221 */ /* 0x040fe20000000100 */
[----:B---3--:R-:W-:Y:S01]  /*0420*/  FADD R19, -R23, R19 ;  /* 0x0000001317137221 */ /* 0x008fe20000000100 */
[----:B------:R-:W-:Y:S01]  /*0430*/  FADD R18, -R22, R18 ;  /* 0x0000001216127221 */ /* 0x000fe20000000100 */
[C---:B------:R-:W-:Y:S01]  /*0440*/  FADD R9, -R21.reuse, R9 ;  /* 0x0000000915097221 */ /* 0x040fe20000000100 */
[C---:B------:R-:W-:Y:S01]  /*0450*/  FADD R13, -R21.reuse, R13 ;  /* 0x0000000d150d7221 */ /* 0x040fe20000000100 */
[----:B------:R-:W-:Y:S01]  /*0460*/  FADD R17, -R21, R17 ;  /* 0x0000001115117221 */ /* 0x000fe20000000100 */
[C---:B------:R-:W-:Y:S01]  /*0470*/  FADD R25, -R20.reuse, R8 ;  /* 0x0000000814197221 */ /* 0x040fe20000000100 */
[C---:B------:R-:W-:Y:S01]  /*0480*/  FADD R26, -R20.reuse, R12 ;  /* 0x0000000c141a7221 */ /* 0x040fe20000000100 */
[----:B------:R-:W-:Y:S01]  /*0490*/  FADD R16, -R20, R16 ;  /* 0x0000001014107221 */ /* 0x000fe20000000100 */
[----:B----4-:R-:W-:Y:S01]  /*04a0*/  FADD R23, -R23, R7 ;  /* 0x0000000717177221 */ /* 0x010fe20000000100 */
[----:B------:R-:W-:Y:S01]  /*04b0*/  FADD R22, -R22, R6 ;  /* 0x0000000616167221 */ /* 0x000fe20000000100 */
[----:B------:R-:W-:Y:S01]  /*04c0*/  FADD R21, -R21, R5 ;  /* 0x0000000515157221 */ /* 0x000fe20000000100 */
[----:B------:R-:W-:Y:S01]  /*04d0*/  FADD R20, -R20, R4 ;  /* 0x0000000414147221 */ /* 0x000fe20000000100 */
[----:B------:R-:W-:-:S02]  /*04e0*/  CS2R R4, SRZ ;  /* 0x0000000000047805 */ /* 0x000fc4000001ff00 */
[----:B------:R-:W-:-:S06]  /*04f0*/  CS2R R6, SRZ ;  /* 0x0000000000067805 */ /* 0x000fcc000001ff00 */
[----:B------:R-:W2:Y:S02]  /*0500*/  @!P0 LDG.E.EL.128 R4, desc[UR6][R28.64] ;  /* 0x000000061c048981 */ /* 0x000ea4000c2e1d00 */
[----:B--2---:R-:W-:-:S04]  /*0510*/  FADD R4, R4, 9.9999997473787516356e-06 ;  /* 0x3727c5ac04047421 */ /* 0x004fc80000000000 */
[----:B------:R-:W1:Y:S01]  /*0520*/  MUFU.SQRT R8, R4 ;  /* 0x0000000400087308 */ /* 0x000e620000002000 */
[----:B------:R-:W-:Y:S01]  /*0530*/  FADD R12, R5, 9.9999997473787516356e-06 ;  /* 0x3727c5ac050c7421 */ /* 0x000fe20000000000 */
[----:B------:R-:W-:-:S06]  /*0540*/  FADD R5, R6, 9.9999997473787516356e-06 ;  /* 0x3727c5ac06057421 */ /* 0x000fcc0000000000 */
[----:B------:R-:W2:Y:S01]  /*0550*/  MUFU.SQRT R12, R12 ;  /* 0x0000000c000c7308 */ /* 0x000ea20000002000 */
[----:B-1----:R-:W-:-:S07]  /*0560*/  FSETP.GT.AND P6, PT, R8, 8.50705917302346158658e+37, PT ;  /* 0x7e8000000800780b */ /* 0x002fce0003fc4000 */
[----:B------:R-:W1:Y:S01]  /*0570*/  MUFU.SQRT R5, R5 ;  /* 0x0000000500057308 */ /* 0x000e620000002000 */
[----:B------:R-:W-:Y:S02]  /*0580*/  FSETP.GEU.AND P1, PT, R8, 1.175494350822287508e-38, PT ;  /* 0x008000000800780b */ /* 0x000fe40003f2e000 */
[C---:B--2---:R-:W-:Y:S02]  /*0590*/  FSETP.GT.AND P2, PT, R12.reuse, 8.50705917302346158658e+37, PT ;  /* 0x7e8000000c00780b */ /* 0x044fe40003f44000 */
[----:B------:R-:W-:Y:S01]  /*05a0*/  FSETP.GEU.AND P3, PT, R12, 1.175494350822287508e-38, PT ;  /* 0x008000000c00780b */ /* 0x000fe20003f6e000 */
[----:B------:R-:W-:Y:S01]  /*05b0*/  @P6 FMUL R8, R8, 0.25 ;  /* 0x3e80000008086820 */ /* 0x000fe20000400000 */
[----:B------:R-:W-:-:S07]  /*05c0*/  HFMA2.MMA R4, -RZ, RZ, 1.625, 0 ;  /* 0x3e800000ff047435 */ /* 0x000fce00000001ff */
[----:B------:R-:W-:Y:S01]  /*05d0*/  @!P1 FMUL R8, R8, 16777216 ;  /* 0x4b80000008089820 */ /* 0x000fe20000400000 */
[----:B-1----:R-:W-:Y:S01]  /*05e0*/  FSETP.GT.AND P4, PT, R5, 8.50705917302346158658e+37, PT ;  /* 0x7e8000000500780b */ /* 0x002fe20003f84000 */
[----:B------:R-:W-:Y:S02]  /*05f0*/  FADD R7, R7, 9.9999997473787516356e-06 ;  /* 0x3727c5ac07077421 */ /* 0x000fe40000000000 */
[----:B------:R-:W1:Y:S01]  /*0600*/  MUFU.RCP R31, R8 ;  /* 0x00000008001f7308 */ /* 0x000e620000001000 */
[----:B------:R-:W-:Y:S01]  /*0610*/  FSETP.GEU.AND P5, PT, R5, 1.175494350822287508e-38, PT ;  /* 0x008000000500780b */ /* 0x000fe20003fae000 */
[----:B------:R-:W-:Y:S01]  /*0620*/  @P2 FMUL R12, R12, 0.25 ;  /* 0x3e8000000c0c2820 */ /* 0x000fe20000400000 */
[----:B------:R-:W-:-:S03]  /*0630*/  FSEL R28, R4, 1, P6 ;  /* 0x3f800000041c7808 */ /* 0x000fc60003000000 */
[----:B------:R-:W-:Y:S02]  /*0640*/  @!P3 FMUL R12, R12, 16777216 ;  /* 0x4b8000000c0cb820 */ /* 0x000fe40000400000 */
[----:B------:R-:W2:Y:S01]  /*0650*/  MUFU.SQRT R6, R7 ;  /* 0x0000000700067308 */ /* 0x000ea20000002000 */
[----:B------:R-:W-:Y:S01]  /*0660*/  @!P1 FMUL R28, R28, 16777216 ;  /* 0x4b8000001c1c9820 */ /* 0x000fe20000400000 */
[----:B------:R-:W-:-:S06]  /*0670*/  @P4 FMUL R5, R5, 0.25 ;  /* 0x3e80000005054820 */ /* 0x000fcc0000400000 */
[----:B------:R-:W3:Y:S01]  /*0680*/  MUFU.RCP R27, R12 ;  /* 0x0000000c001b7308 */ /* 0x000ee20000001000 */
[----:B-1----:R-:W-:Y:S01]  /*0690*/  FMUL R31, R31, R28 ;  /* 0x0000001c1f1f7220 */ /* 0x002fe20000400000 */
[----:B------:R-:W-:Y:S01]  /*06a0*/  @!P5 FMUL R5, R5, 16777216 ;  /* 0x4b8000000505d820 */ /* 0x000fe20000400000 */
[----:B------:R-:W-:Y:S02]  /*06b0*/  FSEL R28, R4, 1, P2 ;  /* 0x3f800000041c7808 */ /* 0x000fe40001000000 */
[----:B--2---:R-:W-:-:S03]  /*06c0*/  FSETP.GT.AND P6, PT, R6, 8.50705917302346158658e+37, PT ;  /* 0x7e8000000600780b */ /* 0x004fc60003fc4000 */
[----:B------:R-:W1:Y:S01]  /*06d0*/  MUFU.RCP R5, R5 ;  /* 0x0000000500057308 */ /* 0x000e620000001000 */
[----:B------:R-:W-:Y:S01]  /*06e0*/  @!P3 FMUL R28, R28, 16777216 ;  /* 0x4b8000001c1cb820 */ /* 0x000fe20000400000 */
[----:B------:R-:W-:-:S03]  /*06f0*/  FSETP.GEU.AND P1, PT, R6, 1.175494350822287508e-38, PT ;  /* 0x008000000600780b */ /* 0x000fc60003f2e000 */
[----:B---3--:R-:W-:Y:S01]  /*0700*/  FMUL R27, R27, R28 ;  /* 0x0000001c1b1b7220 */ /* 0x008fe20000400000 */
[----:B------:R-:W-:-:S04]  /*0710*/  FSEL R28, R4, 1, P4 ;  /* 0x3f800000041c7808 */ /* 0x000fc80002000000 */
[----:B------:R-:W-:Y:S01]  /*0720*/  @P6 FMUL R6, R6, 0.25 ;  /* 0x3e80000006066820 */ /* 0x000fe20000400000 */
[----:B------:R-:W-:-:S04]  /*0730*/  @!P5 FMUL R28, R28, 16777216 ;  /* 0x4b8000001c1cd820 */ /* 0x000fc80000400000 */
[----:B------:R-:W-:Y:S01]  /*0740*/  @!P1 FMUL R6, R6, 16777216 ;  /* 0x4b80000006069820 */ /* 0x000fe20000400000 */
[----:B-1----:R-:W-:Y:S02]  /*0750*/  FMUL R12, R5, R28 ;  /* 0x0000001c050c7220 */ /* 0x002fe40000400000 */
[----:B------:R-:W1:Y:S01]  /*0760*/  LDC.64 R28, c[0x0][0x228] ;  /* 0x00008a00ff1c7b82 */ /* 0x000e620000000a00 */
[----:B------:R2:W3:Y:S01]  /*0770*/  MUFU.RCP R8, R6 ;  /* 0x0000000600087308 */ /* 0x0004e20000001000 */
[----:B------:R-:W-:-:S05]  /*0780*/  FSEL R7, R4, 1, P6 ;  /* 0x3f80000004077808 */ /* 0x000fca0003000000 */
[----:B------:R-:W-:Y:S01]  /*0790*/  @!P1 FMUL R7, R7, 16777216 ;  /* 0x4b80000007079820 */ /* 0x000fe20000400000 */
[-C--:B------:R-:W-:Y:S01]  /*07a0*/  FMUL R5, R20, R31.reuse ;  /* 0x0000001f14057220 */ /* 0x080fe20000400000 */
[-C--:B------:R-:W-:Y:S01]  /*07b0*/  FMUL R4, R25, R31.reuse ;  /* 0x0000001f19047220 */ /* 0x080fe20000400000 */
[----:B--2---:R-:W-:Y:S01]  /*07c0*/  FMUL R6, R16, R31 ;  /* 0x0000001f10067220 */ /* 0x004fe20000400000 */
[-C--:B------:R-:W-:Y:S01]  /*07d0*/  FMUL R21, R21, R27.reuse ;  /* 0x0000001b15157220 */ /* 0x080fe20000400000 */
[-C--:B------:R-:W-:Y:S01]  /*07e0*/  FMUL R16, R9, R27.reuse ;  /* 0x0000001b09107220 */ /* 0x080fe20000400000 */
[----:B------:R-:W-:Y:S01]  /*07f0*/  FMUL R20, R13, R27 ;  /* 0x0000001b0d147220 */ /* 0x000fe20000400000 */
[----:B---3--:R-:W-:Y:S01]  /*0800*/  FMUL R8, R8, R7 ;  /* 0x0000000708087220 */ /* 0x008fe20000400000 */
[----:B------:R-:W-:Y:S01]  /*0810*/  FMUL R17, R17, R27 ;  /* 0x0000001b11117220 */ /* 0x000fe20000400000 */
[----:B------:R-:W-:Y:S02]  /*0820*/  FMUL R25, R10, R12 ;  /* 0x0000000c0a197220 */ /* 0x000fe40000400000 */
[-C--:B------:R-:W-:Y:S01]  /*0830*/  FMUL R23, R23, R8.reuse ;  /* 0x0000000817177220 */ /* 0x080fe20000400000 */
[-C--:B------:R-:W-:Y:S01]  /*0840*/  FMUL R27, R11, R8.reuse ;  /* 0x000000080b1b7220 */ /* 0x080fe20000400000 */
[-C--:B------:R-:W-:Y:S01]  /*0850*/  FMUL R30, R15, R8.reuse ;  /* 0x000000080f1e7220 */ /* 0x080fe20000400000 */
[----:B------:R-:W-:Y:S01]  /*0860*/  FMUL R19, R19, R8 ;  /* 0x0000000813137220 */ /* 0x000fe20000400000 */
[----:B------:R-:W-:-:S02]  /*0870*/  CS2R R8, SRZ ;  /* 0x0000000000087805 */ /* 0x000fc4000001ff00 */
[----:B------:R-:W-:Y:S01]  /*0880*/  CS2R R10, SRZ ;  /* 0x00000000000a7805 */ /* 0x000fe2000001ff00 */
[----:B-1----:R-:W-:-:S05]  /*0890*/  IMAD.WIDE R28, R3, 0x4, R28 ;  /* 0x00000004031c7825 */ /* 0x002fca00078e021c */
[----:B------:R1:W2:Y:S02]  /*08a0*/  @!P0 LDG.E.EL.128 R8, desc[UR6][R28.64] ;  /* 0x000000061c088981 */ /* 0x0002a4000c2e1d00 */
[----:B-1----:R-:W1:Y:S01]  /*08b0*/  LDC.64 R28, c[0x0][0x230] ;  /* 0x00008c00ff1c7b82 */ /* 0x002e620000000a00 */
[----:B------:R-:W-:Y:S01]  /*08c0*/  FMUL R7, R26, R31 ;  /* 0x0000001f1a077220 */ /* 0x000fe20000400000 */
[-C--:B------:R-:W-:Y:S01]  /*08d0*/  FMUL R22, R22, R12.reuse ;  /* 0x0000000c16167220 */ /* 0x080fe20000400000 */
[-C--:B------:R-:W-:Y:S01]  /*08e0*/  FMUL R26, R14, R12.reuse ;  /* 0x0000000c0e1a7220 */ /* 0x080fe20000400000 */
[----:B------:R-:W-:Y:S01]  /*08f0*/  FMUL R18, R18, R12 ;  /* 0x0000000c12127220 */ /* 0x000fe20000400000 */
[----:B------:R-:W-:Y:S02]  /*0900*/  CS2R R12, SRZ ;  /* 0x00000000000c7805 */ /* 0x000fe4000001ff00 */
[----:B------:R-:W-:Y:S01]  /*0910*/  CS2R R14, SRZ ;  /* 0x00000000000e7805 */ /* 0x000fe2000001ff00 */
[----:B-1----:R-:W-:-:S05]  /*0920*/  IMAD.WIDE R28, R3, 0x4, R28 ;  /* 0x00000004031c7825 */ /* 0x002fca00078e021c */
[----:B------:R-:W2:Y:S01]  /*0930*/  @!P0 LDG.E.EL.128 R12, desc[UR6][R28.64] ;  /* 0x000000061c0c8981 */ /* 0x000ea2000c2e1d00 */
[----:B------:R-:W1:Y:S01]  /*0940*/  S2UR UR5, SR_CgaCtaId ;  /* 0x00000000000579c3 */ /* 0x000e620000008800 */
[----:B------:R-:W-:Y:S01]  /*0950*/  UMOV UR4, 0x400 ;  /* 0x0000040000047882 */ /* 0x000fe20000000000 */
[----:B------:R-:W-:-:S04]  /*0960*/  SHF.R.U32.HI R3, RZ, 0x4, R2 ;  /* 0x00000004ff037819 */ /* 0x000fc80000011602 */
[----:B------:R-:W-:Y:S01]  /*0970*/  SGXT.U32 R3, R3, 0x4 ;  /* 0x000000040303781a */ /* 0x000fe20000000000 */
[----:B-1----:R-:W-:Y:S01]  /*0980*/  UPRMT UR4, UR5, 0x654, UR4 ;  /* 0x0000065405047896 */ /* 0x002fe20008000004 */
[----:B------:R-:W-:Y:S01]  /*0990*/  ISETP.GE.AND P0, PT, R0, 0x40, PT ;  /* 0x000000400000780c */ /* 0x000fe20003f06270 */
[-CC-:B--2---:R-:W-:Y:S01]  /*09a0*/  FFMA R5, R5, R8.reuse, R12.reuse ;  /* 0x0000000805057223 */ /* 0x184fe2000000000c */
[-CC-:B------:R-:W-:Y:S01]  /*09b0*/  FFMA R4, R4, R8.reuse, R12.reuse ;  /* 0x0000000804047223 */ /* 0x180fe2000000000c */
[-CC-:B------:R-:W-:Y:S01]  /*09c0*/  FFMA R7, R7, R8.reuse, R12.reuse ;  /* 0x0000000807077223 */ /* 0x180fe2000000000c */
[----:B------:R-:W-:Y:S01]  /*09d0*/  FFMA R6, R6, R8, R12 ;  /* 0x0000000806067223 */ /* 0x000fe2000000000c */
[----:B------:R-:W-:Y:S02]  /*09e0*/  IMAD.SHL.U32 R8, R2, 0x100, RZ ;  /* 0x0000010002087824 */ /* 0x000fe400078e00ff */
[-CC-:B------:R-:W-:Y:S01]  /*09f0*/  FFMA R21, R21, R9.reuse, R13.reuse ;  /* 0x0000000915157223 */ /* 0x180fe2000000000d */
[----:B------:R-:W-:-:S02]  /*0a00*/  FFMA R16, R16, R9, R13 ;  /* 0x0000000910107223 */ /* 0x000fc4000000000d */
[----:B------:R-:W-:Y:S01]  /*0a10*/  LOP3.LUT R8, R8, 0xf00, RZ, 0xc0, !PT ;  /* 0x00000f0008087812 */ /* 0x000fe200078ec0ff */
[-CC-:B------:R-:W-:Y:S01]  /*0a20*/  FFMA R20, R20, R9.reuse, R13.reuse ;  /* 0x0000000914147223 */ /* 0x180fe2000000000d */
[----:B------:R-:W-:Y:S01]  /*0a30*/  FFMA R17, R17, R9, R13 ;  /* 0x0000000911117223 */ /* 0x000fe2000000000d */
[-CC-:B------:R-:W-:Y:S01]  /*0a40*/  FFMA R23, R23, R11.reuse, R15.reuse ;  /* 0x0000000b17177223 */ /* 0x180fe2000000000f */
[----:B------:R-:W-:Y:S01]  /*0a50*/  LOP3.LUT R9, R8, 0x40, RZ, 0xfc, !PT ;  /* 0x0000004008097812 */ /* 0x000fe200078efcff */
[-CC-:B------:R-:W-:Y:S01]  /*0a60*/  FFMA R27, R27, R11.reuse, R15.reuse ;  /* 0x0000000b1b1b7223 */ /* 0x180fe2000000000f */
[-CC-:B------:R-:W-:Y:S01]  /*0a70*/  FFMA R30, R30, R11.reuse, R15.reuse ;  /* 0x0000000b1e1e7223 */ /* 0x180fe2000000000f */
[----:B------:R-:W-:Y:S01]  /*0a80*/  FFMA R19, R19, R11, R15 ;  /* 0x0000000b13137223 */ /* 0x000fe2000000000f */
[-CC-:B------:R-:W-:Y:S01]  /*0a90*/  FFMA R22, R22, R10.reuse, R14.reuse ;  /* 0x0000000a16167223 */ /* 0x180fe2000000000e */
[-CC-:B------:R-:W-:Y:S01]  /*0aa0*/  FFMA R25, R25, R10.reuse, R14.reuse ;  /* 0x0000000a19197223 */ /* 0x180fe2000000000e */
[-CC-:B------:R-:W-:Y:S01]  /*0ab0*/  FFMA R26, R26, R10.reuse, R14.reuse ;  /* 0x0000000a1a1a7223 */ /* 0x180fe2000000000e */
[----:B------:R-:W-:Y:S01]  /*0ac0*/  FFMA R18, R18, R10, R14 ;  /* 0x0000000a12127223 */ /* 0x000fe2000000000e */
[----:B------:R-:W-:-:S02]  /*0ad0*/  LOP3.LUT R11, R8, 0x80, RZ, 0xfc, !PT ;  /* 0x00000080080b7812 */ /* 0x000fc400078efcff */
[C---:B------:R-:W-:Y:S02]  /*0ae0*/  LOP3.LUT R13, R8.reuse, 0xc0, RZ, 0xfc, !PT ;  /* 0x000000c0080d7812 */ /* 0x040fe400078efcff */
[C---:B------:R-:W-:Y:S02]  /*0af0*/  LOP3.LUT R3, R8.reuse, R3, RZ, 0xfc, !PT ;  /* 0x0000000308037212 */ /* 0x040fe400078efcff */
[----:B------:R-:W-:Y:S02]  /*0b00*/  LEA.HI R10, R8, UR4, RZ, 0x1c ;  /* 0x00000004080a7c11 */ /* 0x000fe4000f8fe0ff */
[----:B------:R-:W-:Y:S02]  /*0b10*/  LEA.HI R8, R9, UR4, RZ, 0x1c ;  /* 0x0000000409087c11 */ /* 0x000fe4000f8fe0ff */
[----:B------:R-:W-:Y:S02]  /*0b20*/  LEA.HI R12, R11, UR4, RZ, 0x1c ;  /* 0x000000040b0c7c11 */ /* 0x000fe4000f8fe0ff */
[----:B------:R-:W-:Y:S01]  /*0b30*/  LEA.HI R14, R13, UR4, RZ, 0x1c ;  /* 0x000000040d0e7c11 */ /* 0x000fe2000f8fe0ff */
[C---:B------:R-:W-:Y:S01]  /*0b40*/  IMAD R8, R3.reuse, 0x4, R8 ;  /* 0x0000000403087824 */ /* 0x040fe200078e0208 */
[----:B------:R-:W-:-:S02]  /*0b50*/  LEA R10, R3, R10, 0x2 ;  /* 0x0000000a030a7211 */ /* 0x000fc400078e10ff */
[C---:B------:R-:W-:Y:S01]  /*0b60*/  LEA R9, R3.reuse, R12, 0x2 ;  /* 0x0000000c03097211 */ /* 0x040fe200078e10ff */
[----:B------:R-:W-:Y:S02]  /*0b70*/  IMAD R12, R3, 0x4, R14 ;  /* 0x00000004030c7824 */ /* 0x000fe400078e020e */
[----:B------:R1:W-:Y:S04]  /*0b80*/  STS [R10], R5 ;  /* 0x000000050a007388 */ /* 0x0003e80000000800 */
[----:B------:R-:W-:Y:S04]  /*0b90*/  STS [R8+0x100], R21 ;  /* 0x0001001508007388 */ /* 0x000fe80000000800 */
[----:B------:R-:W-:Y:S04]  /*0ba0*/  STS [R9+0x200], R22 ;  /* 0x0002001609007388 */ /* 0x000fe80000000800 */
[----:B------:R-:W-:Y:S04]  /*0bb0*/  STS [R12+0x300], R23 ;  /* 0x000300170c007388 */ /* 0x000fe80000000800 */
[----:B------:R2:W-:Y:S04]  /*0bc0*/  STS [R10+0x40], R4 ;  /* 0x000040040a007388 */ /* 0x0005e80000000800 */
[----:B------:R3:W-:Y:S04]  /*0bd0*/  STS [R8+0x140], R16 ;  /* 0x0001401008007388 */ /* 0x0007e80000000800 */
[----:B------:R-:W-:Y:S04]  /*0be0*/  STS [R9+0x240], R25 ;  /* 0x0002401909007388 */ /* 0x000fe80000000800 */
[----:B------:R-:W-:Y:S01]  /*0bf0*/  STS [R12+0x340], R27 ;  /* 0x0003401b0c007388 */ /* 0x000fe20000000800 */
[----:B------:R-:W-:-:S03]  /*0c00*/  SHF.L.U32 R3, R2, 0x2, RZ ;  /* 0x0000000202037819 */ /* 0x000fc600000006ff */
[----:B------:R-:W-:Y:S04]  /*0c10*/  STS [R10+0x80], R7 ;  /* 0x000080070a007388 */ /* 0x000fe80000000800 */
[----:B------:R4:W-:Y:S04]  /*0c20*/  STS [R8+0x180], R20 ;  /* 0x0001801408007388 */ /* 0x0009e80000000800 */
[----:B------:R5:W-:Y:S04]  /*0c30*/  STS [R9+0x280], R26 ;  /* 0x0002801a09007388 */ /* 0x000be80000000800 */
[----:B------:R-:W-:Y:S01]  /*0c40*/  STS [R12+0x380], R30 ;  /* 0x0003801e0c007388 */ /* 0x000fe20000000800 */
[----:B------:R-:W-:-:S03]  /*0c50*/  LOP3.LUT R3, R3, 0x3fc, RZ, 0xc0, !PT ;  /* 0x000003fc03037812 */ /* 0x000fc600078ec0ff */
[----:B------:R-:W-:Y:S04]  /*0c60*/  STS [R10+0xc0], R6 ;  /* 0x0000c0060a007388 */ /* 0x000fe80000000800 */
[----:B------:R2:W-:Y:S04]  /*0c70*/  STS [R8+0x1c0], R17 ;  /* 0x0001c01108007388 */ /* 0x0005e80000000800 */
[----:B------:R-:W-:Y:S04]  /*0c80*/  STS [R9+0x2c0], R18 ;  /* 0x0002c01209007388 */ /* 0x000fe80000000800 */
[----:B------:R3:W-:Y:S01]  /*0c90*/  STS [R12+0x3c0], R19 ;  /* 0x0003c0130c007388 */ /* 0x0007e20000000800 */
[----:B-1----:R-:W-:-:S02]  /*0ca0*/  LOP3.LUT R5, R3, 0x400, RZ, 0xfc, !PT ;  /* 0x0000040003057812 */ /* 0x002fc400078efcff */
[----:B------:R-:W-:Y:S02]  /*0cb0*/  LOP3.LUT R11, R3, 0x800, RZ, 0xfc, !PT ;  /* 0x00000800030b7812 */ /* 0x000fe400078efcff */
[----:B--2---:R-:W-:Y:S02]  /*0cc0*/  SHF.R.U32.HI R4, RZ, 0x2, R2 ;  /* 0x00000002ff047819 */ /* 0x004fe40000011602 */
[----:B------:R-:W-:Y:S02]  /*0cd0*/  SHF.R.U32.HI R5, RZ, 0x4, R5 ;  /* 0x00000004ff057819 */ /* 0x000fe40000011605 */
[----:B------:R-:W-:Y:S02]  /*0ce0*/  SHF.R.U32.HI R11, RZ, 0x4, R11 ;  /* 0x00000004ff0b7819 */ /* 0x000fe4000001160b */
[----:B------:R-:W-:Y:S02]  /*0cf0*/  LOP3.LUT R4, R4, 0x3c, RZ, 0xc0, !PT ;  /* 0x0000003c04047812 */ /* 0x000fe400078ec0ff */
[----:B------:R-:W-:-:S02]  /*0d00*/  LOP3.LUT R5, R5, 0x7c, RZ, 0xc0, !PT ;  /* 0x0000007c05057812 */ /* 0x000fc400078ec0ff */
[----:B------:R-:W-:Y:S01]  /*0d10*/  LOP3.LUT R11, R11, 0xbc, RZ, 0xc0, !PT ;  /* 0x000000bc0b0b7812 */ /* 0x000fe200078ec0ff */
[----:B------:R-:W-:Y:S01]  /*0d20*/  VIADD R4, R4, UR4 ;  /* 0x0000000404047c36 */ /* 0x000fe20008000000 */
[----:B------:R-:W-:-:S03]  /*0d30*/  IADD3 R14, R5, UR4, RZ ;  /* 0x00000004050e7c10 */ /* 0x000fc6000fffe0ff */
[----:B---3--:R-:W-:Y:S01]  /*0d40*/  VIADD R16, R11, UR4 ;  /* 0x000000040b107c36 */ /* 0x008fe20008000000 */
[C---:B----4-:R-:W-:Y:S01]  /*0d50*/  LEA R20, R3.reuse, R4, 0x2 ;  /* 0x0000000403147211 */ /* 0x050fe200078e10ff */
[----:B------:R-:W-:Y:S01]  /*0d60*/  BAR.SYNC.DEFER_BLOCKING 0x0 ;  /* 0x0000000000007b1d */ /* 0x000fe20000010000 */
[C---:B------:R-:W-:Y:S02]  /*0d70*/  IMAD R22, R3.reuse, 0x4, R14 ;  /* 0x0000000403167824 */ /* 0x040fe400078e020e */
[----:B-----5:R-:W-:-:S05]  /*0d80*/  LEA R26, R3, R16, 0x2 ;  /* 0x00000010031a7211 */ /* 0x020fca00078e10ff */
[----:B0-----:R-:W0:Y:S01]  /*0d90*/  LDC.64 R16, c[0x0][0x238] ;  /* 0x00008e00ff107b82 */ /* 0x001e220000000a00 */
[----:B------:R-:W-:Y:S01]  /*0da0*/  SHF.R.U32.HI R23, RZ, 0x4, R2 ;  /* 0x00000004ff177819 */ /* 0x000fe20000011602 */
[----:B------:R-:W-:Y:S04]  /*0db0*/  LDS R4, [R20] ;  /* 0x0000000014047984 */ /* 0x000fe80000000800 */
[----:B------:R-:W-:Y:S04]  /*0dc0*/  LDS R5, [R20+0x4] ;  /* 0x0000040014057984 */ /* 0x000fe80000000800 */
[----:B------:R-:W-:Y:S04]  /*0dd0*/  LDS R6, [R20+0x8] ;  /* 0x0000080014067984 */ /* 0x000fe80000000800 */
[----:B------:R0:W1:Y:S04]  /*0de0*/  LDS R7, [R20+0xc] ;  /* 0x00000c0014077984 */ /* 0x0000680000000800 */
[----:B------:R-:W-:Y:S04]  /*0df0*/  LDS R8, [R22+0x1000] ;  /* 0x0010000016087984 */ /* 0x000fe80000000800 */
[----:B------:R-:W-:Y:S04]  /*0e00*/  LDS R9, [R22+0x1004] ;  /* 0x0010040016097984 */ /* 0x000fe80000000800 */
[----:B------:R-:W-:Y:S04]  /*0e10*/  LDS R10, [R22+0x1008] ;  /* 0x00100800160a7984 */ /* 0x000fe80000000800 */
[----:B------:R2:W3:Y:S04]  /*0e20*/  LDS R11, [R22+0x100c] ;  /* 0x00100c00160b7984 */ /* 0x0004e80000000800 */
[----:B------:R-:W-:Y:S04]  /*0e30*/  LDS R12, [R26+0x2000] ;  /* 0x002000001a0c7984 */ /* 0x000fe80000000800 */
[----:B------:R-:W-:Y:S04]  /*0e40*/  LDS R13, [R26+0x2004] ;  /* 0x002004001a0d7984 */ /* 0x000fe80000000800 */
[----:B------:R-:W-:Y:S04]  /*0e50*/  LDS R14, [R26+0x2008] ;  /* 0x002008001a0e7984 */ /* 0x000fe80000000800 */
[----:B------:R-:W4:Y:S01]  /*0e60*/  LDS R15, [R26+0x200c] ;  /* 0x00200c001a0f7984 */ /* 0x000f220000000800 */
[----:B------:R-:W-:-:S04]  /*0e70*/  SGXT.U32 R23, R23, 0x4 ;  /* 0x000000041717781a */ /* 0x000fc80000000000 */
[----:B------:R-:W-:Y:S02]  /*0e80*/  LOP3.LUT R19, R24, 0x30, R23, 0xfe, !PT ;  /* 0x0000003018137812 */ /* 0x000fe400078efe17 */
[----:B------:R-:W-:Y:S02]  /*0e90*/  LOP3.LUT R21, R24, 0x20, R23, 0xfe, !PT ;  /* 0x0000002018157812 */ /* 0x000fe400078efe17 */
[----:B------:R-:W-:Y:S02]  /*0ea0*/  LOP3.LUT R25, R24, R23, RZ, 0xfc, !PT ;  /* 0x0000001718197212 */ /* 0x000fe400078efcff */
[----:B------:R-:W-:Y:S02]  /*0eb0*/  LOP3.LUT R23, R24, 0x10, R23, 0xfe, !PT ;  /* 0x0000001018177812 */ /* 0x000fe400078efe17 */
[----:B------:R-:W-:Y:S02]  /*0ec0*/  ISETP.LT.AND P3, PT, R25, 0x200, !P0 ;  /* 0x000002001900780c */ /* 0x000fe40004761270 */
[----:B------:R-:W-:-:S02]  /*0ed0*/  LOP3.LUT R2, R3, 0xc00, RZ, 0xfc, !PT ;  /* 0x00000c0003027812 */ /* 0x000fc400078efcff */
[----:B------:R-:W-:Y:S02]  /*0ee0*/  ISETP.LT.AND P2, PT, R23, 0x200, !P0 ;  /* 0x000002001700780c */ /* 0x000fe40004741270 */
[----:B------:R-:W-:Y:S01]  /*0ef0*/  ISETP.LT.AND P1, PT, R21, 0x200, !P0 ;  /* 0x000002001500780c */ /* 0x000fe20004721270 */
[--C-:B------:R-:W-:Y:S01]  /*0f00*/  IMAD R25, R25, 0x40, R0.reuse ;  /* 0x0000004019197824 */ /* 0x100fe200078e0200 */
[----:B------:R-:W-:Y:S02]  /*0f10*/  ISETP.LT.AND P0, PT, R19, 0x200, !P0 ;  /* 0x000002001300780c */ /* 0x000fe40004701270 */
[----:B------:R-:W-:Y:S01]  /*0f20*/  LEA R23, R23, R0, 0x6 ;  /* 0x0000000017177211 */ /* 0x000fe200078e30ff */
[----:B------:R-:W-:Y:S01]  /*0f30*/  IMAD R27, R21, 0x40, R0 ;  /* 0x00000040151b7824 */ /* 0x000fe200078e0200 */
[----:B------:R-:W-:Y:S01]  /*0f40*/  SHF.R.U32.HI R2, RZ, 0x4, R2 ;  /* 0x00000004ff027819 */ /* 0x000fe20000011602 */
[----:B0-----:R-:W-:-:S03]  /*0f50*/  IMAD.WIDE R20, R25, 0x4, R16 ;  /* 0x0000000419147825 */ /* 0x001fc600078e0210 */
[----:B------:R-:W-:Y:S01]  /*0f60*/  LOP3.LUT R2, R2, 0xfc, RZ, 0xc0, !PT ;  /* 0x000000fc02027812 */ /* 0x000fe200078ec0ff */
[--C-:B--2---:R-:W-:Y:S01]  /*0f70*/  IMAD.WIDE R22, R23, 0x4, R16.reuse ;  /* 0x0000000417167825 */ /* 0x104fe200078e0210 */
[----:B-1----:R0:W-:Y:S03]  /*0f80*/  @P3 STG.E.128 desc[UR6][R20.64], R4 ;  /* 0x0000000414003986 */ /* 0x0021e6000c101d06 */
[----:B------:R-:W-:Y:S01]  /*0f90*/  IMAD.WIDE R24, R27, 0x4, R16 ;  /* 0x000000041b187825 */ /* 0x000fe200078e0210 */
[----:B------:R-:W-:Y:S01]  /*0fa0*/  IADD3 R2, R2, UR4, RZ ;  /* 0x0000000402027c10 */ /* 0x000fe2000fffe0ff */
[----:B---3--:R0:W-:Y:S04]  /*0fb0*/  @P2 STG.E.128 desc[UR6][R22.64], R8 ;  /* 0x0000000816002986 */ /* 0x0081e8000c101d06 */
[----:B----4-:R0:W-:Y:S01]  /*0fc0*/  @P1 STG.E.128 desc[UR6][R24.64], R12 ;  /* 0x0000000c18001986 */ /* 0x0101e2000c101d06 */
[----:B------:R-:W-:Y:S01]  /*0fd0*/  IMAD R2, R3, 0x4, R2 ;  /* 0x0000000403027824 */ /* 0x000fe200078e0202 */
[----:B0-----:R-:W-:Y:S06]  /*0fe0*/  @!P0 EXIT ;  /* 0x000000000000894d */ /* 0x001fec0003800000 */
[----:B0-----:R-:W-:Y:S01]  /*0ff0*/  LDS R4, [R2+0x3000] ;  /* 0x0030000002047984 */ /* 0x001fe20000000800 */
[----:B------:R-:W-:-:S03]  /*1000*/  LEA R19, R19, R0, 0x6 ;  /* 0x0000000013137211 */ /* 0x000fc600078e30ff */
[----:B------:R-:W-:Y:S02]  /*1010*/  LDS R5, [R2+0x3004] ;  /* 0x0030040002057984 */ /* 0x000fe40000000800 */
[----:B------:R-:W-:Y:S02]  /*1020*/  IMAD.WIDE R16, R19, 0x4, R16 ;  /* 0x0000000413107825 */ /* 0x000fe400078e0210 */
[----:B------:R-:W-:Y:S04]  /*1030*/  LDS R6, [R2+0x3008] ;  /* 0x0030080002067984 */ /* 0x000fe80000000800 */
[----:B------:R-:W0:Y:S04]  /*1040*/  LDS R7, [R2+0x300c] ;  /* 0x00300c0002077984 */ /* 0x000e280000000800 */
[----:B0-----:R-:W-:Y:S01]  /*1050*/  STG.E.128 desc[UR6][R16.64], R4 ;  /* 0x0000000410007986 */ /* 0x001fe2000c101d06 */
[----:B------:R-:W-:Y:S05]  /*1060*/  EXIT ;  /* 0x000000000000794d */ /* 0x000fea0003800000 */
.L_x_0:
[----:B------:R-:W-:-:S00]  /*1070*/  BRA `(.L_x_0) ;  /* 0xfffffffc00fc7947 */ /* 0x000fc0000383ffff */
[----:B------:R-:W-:-:S00]  /*1080*/  NOP ;  /* 0x0000000000007918 */ /* 0x000fc00000000000 */
[----:B------:R-:W-:-:S00]  /*1090*/  NOP ;  /* 0x0000000000007918 */ /* 0x000fc00000000000 */
[----:B------:R-:W-:-:S00]  /*10a0*/  NOP ;  /* 0x0000000000007918 */ /* 0x000fc00000000000 */
[----:B------:R-:W-:-:S00]  /*10b0*/  NOP ;  /* 0x0000000000007918 */ /* 0x000fc00000000000 */
[----:B------:R-:W-:-:S00]  /*10c0*/  NOP ;  /* 0x0000000000007918 */ /* 0x000fc00000000000 */
[----:B------:R-:W-:-:S00]  /*10d0*/  NOP ;  /* 0x0000000000007918 */ /* 0x000fc00000000000 */
[----:B------:R-:W-:-:S00]  /*10e0*/  NOP ;  /* 0x0000000000007918 */ /* 0x000fc00000000000 */
[----:B------:R-:W-:-:S00]  /*10f0*/  NOP ;  /* 0x0000000000007918 */ /* 0x000fc00000000000 */
.L_x_1:


//--------------------- .nv.global.init           --------------------------
	.section	.nv.global.init,"aw",@progbits
.nv.global.init:
	.type		_$_str,@object
	.size		_$_str,(_$_str_$_2 - _$_str)
_$_str:
        /*0000*/ 	.byte	0x5f, 0x5f, 0x43, 0x55, 0x44, 0x41, 0x5f, 0x46, 0x54, 0x5a, 0x00
	.type		_$_str_$_2,@object
	.size		_$_str_$_2,(.L_1 - _$_str_$_2)
_$_str_$_2:
        /*000b*/ 	.byte	0x5f, 0x5f, 0x43, 0x55, 0x44, 0x41, 0x5f, 0x50, 0x52, 0x45, 0x43, 0x5f, 0x53, 0x51, 0x52, 0x54
        /*001b*/ 	.byte	0x00
.L_1:


//--------------------- .nv.shared.triton_poi_fused__native_batch_norm_legit_no_training_8 --------------------------
	.section	.nv.shared.triton_poi_fused__native_batch_norm_legit_no_training_8,"aw",@nobits
	.sectionflags	@""
	.align	16
	.zero		1024


//--------------------- .nv.constant0.triton_poi_fused__native_batch_norm_legit_no_training_8 --------------------------
	.section	.nv.constant0.triton_poi_fused__native_batch_norm_legit_no_training_8,"a",@progbits
	.sectionflags	@""
	.align	4
.nv.constant0.triton_poi_fused__native_batch_norm_legit_no_training_8:
	.zero		584
